//
// Generated by NVIDIA NVVM Compiler
//
// Compiler Build ID: CL-36424714
// Cuda compilation tools, release 13.0, V13.0.88
// Based on NVVM 20.0.0
//

.version 9.0
.target sm_100
.address_size 64

	// .globl	_Z10dotProductPfS_S_i
// _ZZ10dotProductPfS_S_iE5cache has been demoted

.visible .entry _Z10dotProductPfS_S_i(
	.param .u64 .ptr .align 1 _Z10dotProductPfS_S_i_param_0,
	.param .u64 .ptr .align 1 _Z10dotProductPfS_S_i_param_1,
	.param .u64 .ptr .align 1 _Z10dotProductPfS_S_i_param_2,
	.param .u32 _Z10dotProductPfS_S_i_param_3
)
{
	.reg .pred 	%p<7>;
	.reg .b32 	%r<19>;
	.reg .b32 	%f<14>;
	.reg .b64 	%rd<12>;
	// demoted variable
	.shared .align 4 .b8 _ZZ10dotProductPfS_S_iE5cache[1024];
	ld.param.u64 	%rd3, [_Z10dotProductPfS_S_i_param_0];
	ld.param.u64 	%rd4, [_Z10dotProductPfS_S_i_param_1];
	ld.param.u64 	%rd5, [_Z10dotProductPfS_S_i_param_2];
	ld.param.u32 	%r11, [_Z10dotProductPfS_S_i_param_3];
	mov.u32 	%r1, %tid.x;
	mov.u32 	%r2, %ctaid.x;
	mov.u32 	%r18, %ntid.x;
	mad.lo.s32 	%r17, %r2, %r18, %r1;
	setp.ge.s32 	%p1, %r17, %r11;
	mov.f32 	%f13, 0f00000000;
	@%p1 bra 	$L__BB0_3;
	mov.u32 	%r12, %nctaid.x;
	mul.lo.s32 	%r5, %r18, %r12;
	cvta.to.global.u64 	%rd1, %rd3;
	cvta.to.global.u64 	%rd2, %rd4;
	mov.f32 	%f13, 0f00000000;
$L__BB0_2:
	mul.wide.s32 	%rd6, %r17, 4;
	add.s64 	%rd7, %rd1, %rd6;
	ld.global.f32 	%f6, [%rd7];
	add.s64 	%rd8, %rd2, %rd6;
	ld.global.f32 	%f7, [%rd8];
	fma.rn.f32 	%f13, %f6, %f7, %f13;
	add.s32 	%r17, %r17, %r5;
	setp.lt.s32 	%p2, %r17, %r11;
	@%p2 bra 	$L__BB0_2;
$L__BB0_3:
	shl.b32 	%r13, %r1, 2;
	mov.u32 	%r14, _ZZ10dotProductPfS_S_iE5cache;
	add.s32 	%r8, %r14, %r13;
	st.shared.f32 	[%r8], %f13;
	bar.sync 	0;
	setp.lt.u32 	%p3, %r18, 2;
	@%p3 bra 	$L__BB0_7;
$L__BB0_4:
	shr.u32 	%r10, %r18, 1;
	setp.ge.u32 	%p4, %r1, %r10;
	@%p4 bra 	$L__BB0_6;
	shl.b32 	%r15, %r10, 2;
	add.s32 	%r16, %r8, %r15;
	ld.shared.f32 	%f8, [%r16];
	ld.shared.f32 	%f9, [%r8];
	add.f32 	%f10, %f8, %f9;
	st.shared.f32 	[%r8], %f10;
$L__BB0_6:
	bar.sync 	0;
	setp.gt.u32 	%p5, %r18, 3;
	mov.u32 	%r18, %r10;
	@%p5 bra 	$L__BB0_4;
$L__BB0_7:
	setp.ne.s32 	%p6, %r1, 0;
	@%p6 bra 	$L__BB0_9;
	ld.shared.f32 	%f11, [_ZZ10dotProductPfS_S_iE5cache];
	cvta.to.global.u64 	%rd9, %rd5;
	mul.wide.u32 	%rd10, %r2, 4;
	add.s64 	%rd11, %rd9, %rd10;
	st.global.f32 	[%rd11], %f11;
$L__BB0_9:
	ret;

}


// ===== COMPILED SASS (sm_100) =====

	.target	sm_100

	.elftype	@"ET_EXEC"


//--------------------- .note.nv.tkinfo           --------------------------
	.section	.note.nv.tkinfo,"",@"SHT_NOTE"
	.sectionflags	@"SHF_NOTE_NV_TKINFO"
	.tkinfo
        /*0018*/ 	.word	0x00000002
        /*0030*/ 	.string	""
        /*0030*/ 	.string	"ptxas"
        /*0030*/ 	.string	"Cuda compilation tools, release 13.0, V13.0.88"
        /*0030*/ 	.string	"Build cuda_13.0.r13.0/compiler.36424714_0"
        /*0030*/ 	.string	"-arch sm_100 -m 64 "



//--------------------- .note.nv.cuinfo           --------------------------
	.section	.note.nv.cuinfo,"",@"SHT_NOTE"
	.sectionflags	@"SHF_NOTE_NV_CUINFO"
        /*0018*/ 	.short	0x0002
        /*001a*/ 	.short	0x0064
        /*001c*/ 	.short	0x0082
	.zero		2


//--------------------- .nv.info                  --------------------------
	.section	.nv.info,"",@"SHT_CUDA_INFO"
	.align	4


	//----- nvinfo : EIATTR_REGCOUNT
	.align		4
        /*0000*/ 	.byte	0x04, 0x2f
        /*0002*/ 	.short	(.L_1 - .L_0)
	.align		4
.L_0:
        /*0004*/ 	.word	index@(_Z10dotProductPfS_S_i)
        /*0008*/ 	.word	0x00000012


	//----- nvinfo : EIATTR_FRAME_SIZE
	.align		4
.L_1:
        /*000c*/ 	.byte	0x04, 0x11
        /*000e*/ 	.short	(.L_3 - .L_2)
	.align		4
.L_2:
        /*0010*/ 	.word	index@(_Z10dotProductPfS_S_i)
        /*0014*/ 	.word	0x00000000


	//----- nvinfo : EIATTR_MIN_STACK_SIZE
	.align		4
.L_3:
        /*0018*/ 	.byte	0x04, 0x12
        /*001a*/ 	.short	(.L_5 - .L_4)
	.align		4
.L_4:
        /*001c*/ 	.word	index@(_Z10dotProductPfS_S_i)
        /*0020*/ 	.word	0x00000000
.L_5:


//--------------------- .nv.compat                --------------------------
	.section	.nv.compat,"",@"SHT_CUDA_COMPAT_INFO"
	.align	4
        /*0000*/ 	.byte	0x02, 0x09, 0x00, 0x00, 0x02, 0x02, 0x01, 0x00, 0x02, 0x05, 0x05, 0x00, 0x03, 0x07, 0x01, 0x01
        /*0010*/ 	.byte	0x02, 0x03, 0x00, 0x00, 0x02, 0x06, 0x01, 0x00, 0x04, 0x0b, 0x08, 0x00, 0x09, 0x00, 0x00, 0x00
        /*0020*/ 	.byte	0x00, 0x00, 0x00, 0x00


//--------------------- .nv.info._Z10dotProductPfS_S_i --------------------------
	.section	.nv.info._Z10dotProductPfS_S_i,"",@"SHT_CUDA_INFO"
	.sectionflags	@""
	.align	4


	//----- nvinfo : EIATTR_CUDA_API_VERSION
	.align		4
        /*0000*/ 	.byte	0x04, 0x37
        /*0002*/ 	.short	(.L_7 - .L_6)
.L_6:
        /*0004*/ 	.word	0x00000082


	//----- nvinfo : EIATTR_KPARAM_INFO
	.align		4
.L_7:
        /*0008*/ 	.byte	0x04, 0x17
        /*000a*/ 	.short	(.L_9 - .L_8)
.L_8:
        /*000c*/ 	.word	0x00000000
        /*0010*/ 	.short	0x0003
        /*0012*/ 	.short	0x0018
        /*0014*/ 	.byte	0x00, 0xf0, 0x11, 0x00


	//----- nvinfo : EIATTR_KPARAM_INFO
	.align		4
.L_9:
        /*0018*/ 	.byte	0x04, 0x17
        /*001a*/ 	.short	(.L_11 - .L_10)
.L_10:
        /*001c*/ 	.word	0x00000000
        /*0020*/ 	.short	0x0002
        /*0022*/ 	.short	0x0010
        /*0024*/ 	.byte	0x00, 0xf5, 0x21, 0x00


	//----- nvinfo : EIATTR_KPARAM_INFO
	.align		4
.L_11:
        /*0028*/ 	.byte	0x04, 0x17
        /*002a*/ 	.short	(.L_13 - .L_12)
.L_12:
        /*002c*/ 	.word	0x00000000
        /*0030*/ 	.short	0x0001
        /*0032*/ 	.short	0x0008
        /*0034*/ 	.byte	0x00, 0xf5, 0x21, 0x00


	//----- nvinfo : EIATTR_KPARAM_INFO
	.align		4
.L_13:
        /*0038*/ 	.byte	0x04, 0x17
        /*003a*/ 	.short	(.L_15 - .L_14)
.L_14:
        /*003c*/ 	.word	0x00000000
        /*0040*/ 	.short	0x0000
        /*0042*/ 	.short	0x0000
        /*0044*/ 	.byte	0x00, 0xf5, 0x21, 0x00


	//----- nvinfo : EIATTR_SPARSE_MMA_MASK
	.align		4
.L_15:
        /*0048*/ 	.byte	0x03, 0x50
        /*004a*/ 	.short	0x0000


	//----- nvinfo : EIATTR_MAXREG_COUNT
	.align		4
        /*004c*/ 	.byte	0x03, 0x1b
        /*004e*/ 	.short	0x00ff


	//----- nvinfo : EIATTR_NUM_BARRIERS
	.align		4
        /*0050*/ 	.byte	0x02, 0x4c
        /*0052*/ 	.byte	0x01
	.zero		1


	//----- nvinfo : EIATTR_MERCURY_ISA_VERSION
	.align		4
        /*0054*/ 	.byte	0x03, 0x5f
        /*0056*/ 	.short	0x0101


	//----- nvinfo : EIATTR_VRC_CTA_INIT_COUNT
	.align		4
        /*0058*/ 	.byte	0x02, 0x4a
	.zero		1
	.zero		1


	//----- nvinfo : EIATTR_EXIT_INSTR_OFFSETS
	.align		4
        /*005c*/ 	.byte	0x04, 0x1c
        /*005e*/ 	.short	(.L_17 - .L_16)


	//   ....[0]....
.L_16:
        /*0060*/ 	.word	0x000002e0


	//   ....[1]....
        /*0064*/ 	.word	0x00000360


	//----- nvinfo : EIATTR_CRS_STACK_SIZE
	.align		4
.L_17:
        /*0068*/ 	.byte	0x04, 0x1e
        /*006a*/ 	.short	(.L_19 - .L_18)
.L_18:
        /*006c*/ 	.word	0x00000000


	//----- nvinfo : EIATTR_CBANK_PARAM_SIZE
	.align		4
.L_19:
        /*0070*/ 	.byte	0x03, 0x19
        /*0072*/ 	.short	0x001c


	//----- nvinfo : EIATTR_PARAM_CBANK
	.align		4
        /*0074*/ 	.byte	0x04, 0x0a
        /*0076*/ 	.short	(.L_21 - .L_20)
	.align		4
.L_20:
        /*0078*/ 	.word	index@(.nv.constant0._Z10dotProductPfS_S_i)
        /*007c*/ 	.short	0x0380
        /*007e*/ 	.short	0x001c


	//----- nvinfo : EIATTR_SW_WAR
	.align		4
.L_21:
        /*0080*/ 	.byte	0x04, 0x36
        /*0082*/ 	.short	(.L_23 - .L_22)
.L_22:
        /*0084*/ 	.word	0x00000008
.L_23:


//--------------------- .nv.callgraph             --------------------------
	.section	.nv.callgraph,"",@"SHT_CUDA_CALLGRAPH"
	.align	4
	.sectionentsize	8
	.align		4
        /*0000*/ 	.word	0x00000000
	.align		4
        /*0004*/ 	.word	0xffffffff
	.align		4
        /*0008*/ 	.word	0x00000000
	.align		4
        /*000c*/ 	.word	0xfffffffe
	.align		4
        /*0010*/ 	.word	0x00000000
	.align		4
        /*0014*/ 	.word	0xfffffffd
	.align		4
        /*0018*/ 	.word	0x00000000
	.align		4
        /*001c*/ 	.word	0xfffffffc


//--------------------- .text._Z10dotProductPfS_S_i --------------------------
	.section	.text._Z10dotProductPfS_S_i,"ax",@progbits
	.align	128
        .global         _Z10dotProductPfS_S_i
        .type           _Z10dotProductPfS_S_i,@function
        .size           _Z10dotProductPfS_S_i,(.L_x_6 - _Z10dotProductPfS_S_i)
        .other          _Z10dotProductPfS_S_i,@"STO_CUDA_ENTRY STV_DEFAULT"
_Z10dotProductPfS_S_i:
.text._Z10dotProductPfS_S_i:
[----:B------:R-:W-:Y:S01]  /*0000*/  LDC R1, c[0x0][0x37c] ;  /* 0x0000df00ff017b82 */ /* 0x000fe20000000800 */
[----:B------:R-:W0:Y:S01]  /*0010*/  S2R R12, SR_TID.X ;  /* 0x00000000000c7919 */ /* 0x000e220000002100 */
[----:B------:R-:W1:Y:S01]  /*0020*/  LDCU UR4, c[0x0][0x360] ;  /* 0x00006c00ff0477ac */ /* 0x000e620008000800 */
[----:B------:R-:W-:Y:S01]  /*0030*/  BSSY.RECONVERGENT B0, `(.L_x_0) ;  /* 0x0000016000007945 */ /* 0x000fe20003800200 */
[----:B------:R-:W-:Y:S01]  /*0040*/  IMAD.MOV.U32 R11, RZ, RZ, RZ ;  /* 0x000000ffff0b7224 */ /* 0x000fe200078e00ff */
[----:B------:R-:W0:Y:S01]  /*0050*/  S2R R13, SR_CTAID.X ;  /* 0x00000000000d7919 */ /* 0x000e220000002500 */
[----:B------:R-:W2:Y:S01]  /*0060*/  LDCU UR5, c[0x0][0x398] ;  /* 0x00007300ff0577ac */ /* 0x000ea20008000800 */
[----:B------:R-:W3:Y:S01]  /*0070*/  LDCU.64 UR6, c[0x0][0x358] ;  /* 0x00006b00ff0677ac */ /* 0x000ee20008000a00 */
[----:B-1----:R-:W-:Y:S02]  /*0080*/  IMAD.U32 R10, RZ, RZ, UR4 ;  /* 0x00000004ff0a7e24 */ /* 0x002fe4000f8e00ff */
[----:B0-----:R-:W-:-:S05]  /*0090*/  IMAD R0, R13, UR4, R12 ;  /* 0x000000040d007c24 */ /* 0x001fca000f8e020c */
[----:B--2---:R-:W-:-:S13]  /*00a0*/  ISETP.GE.AND P0, PT, R0, UR5, PT ;  /* 0x0000000500007c0c */ /* 0x004fda000bf06270 */
[----:B---3--:R-:W-:Y:S05]  /*00b0*/  @P0 BRA `(.L_x_1) ;  /* 0x0000000000340947 */ /* 0x008fea0003800000 */
[----:B------:R-:W0:Y:S01]  /*00c0*/  LDC.64 R6, c[0x0][0x380] ;  /* 0x0000e000ff067b82 */ /* 0x000e220000000a00 */
[----:B------:R-:W1:Y:S01]  /*00d0*/  LDCU UR4, c[0x0][0x370] ;  /* 0x00006e00ff0477ac */ /* 0x000e620008000800 */
[----:B------:R-:W-:-:S06]  /*00e0*/  HFMA2 R11, -RZ, RZ, 0, 0 ;  /* 0x00000000ff0b7431 */ /* 0x000fcc00000001ff */
[----:B------:R-:W2:Y:S01]  /*00f0*/  LDC.64 R8, c[0x0][0x388] ;  /* 0x0000e200ff087b82 */ /* 0x000ea20000000a00 */
[----:B-1----:R-:W-:-:S07]  /*0100*/  IMAD R15, R10, UR4, RZ ;  /* 0x000000040a0f7c24 */ /* 0x002fce000f8e02ff */
.L_x_2:
[----:B0-----:R-:W-:-:S04]  /*0110*/  IMAD.WIDE R2, R0, 0x4, R6 ;  /* 0x0000000400027825 */ /* 0x001fc800078e0206 */
[----:B--2---:R-:W-:Y:S02]  /*0120*/  IMAD.WIDE R4, R0, 0x4, R8 ;  /* 0x0000000400047825 */ /* 0x004fe400078e0208 */
[----:B------:R-:W2:Y:S04]  /*0130*/  LDG.E R2, desc[UR6][R2.64] ;  /* 0x0000000602027981 */ /* 0x000ea8000c1e1900 */
[----:B------:R-:W2:Y:S01]  /*0140*/  LDG.E R4, desc[UR6][R4.64] ;  /* 0x0000000604047981 */ /* 0x000ea2000c1e1900 */
[----:B------:R-:W-:-:S05]  /*0150*/  IMAD.IADD R0, R15, 0x1, R0 ;  /* 0x000000010f007824 */ /* 0x000fca00078e0200 */
[----:B------:R-:W-:Y:S01]  /*0160*/  ISETP.GE.AND P0, PT, R0, UR5, PT ;  /* 0x0000000500007c0c */ /* 0x000fe2000bf06270 */
[----:B--2---:R-:W-:-:S12]  /*0170*/  FFMA R11, R2, R4, R11 ;  /* 0x00000004020b7223 */ /* 0x004fd8000000000b */
[----:B------:R-:W-:Y:S05]  /*0180*/  @!P0 BRA `(.L_x_2) ;  /* 0xfffffffc00e08947 */ /* 0x000fea000383ffff */
.L_x_1:
[----:B------:R-:W-:Y:S05]  /*0190*/  BSYNC.RECONVERGENT B0 ;  /* 0x0000000000007941 */ /* 0x000fea0003800200 */
.L_x_0:
[----:B------:R-:W0:Y:S01]  /*01a0*/  S2UR UR5, SR_CgaCtaId ;  /* 0x00000000000579c3 */ /* 0x000e220000008800 */
[----:B------:R-:W-:Y:S01]  /*01b0*/  UMOV UR4, 0x400 ;  /* 0x0000040000047882 */ /* 0x000fe20000000000 */
[----:B------:R-:W-:Y:S02]  /*01c0*/  ISETP.GE.U32.AND P1, PT, R10, 0x2, PT ;  /* 0x000000020a00780c */ /* 0x000fe40003f26070 */
[----:B------:R-:W-:Y:S01]  /*01d0*/  ISETP.NE.AND P0, PT, R12, RZ, PT ;  /* 0x000000ff0c00720c */ /* 0x000fe20003f05270 */
[----:B0-----:R-:W-:-:S06]  /*01e0*/  ULEA UR4, UR5, UR4, 0x18 ;  /* 0x0000000405047291 */ /* 0x001fcc000f8ec0ff */
[----:B------:R-:W-:-:S05]  /*01f0*/  LEA R0, R12, UR4, 0x2 ;  /* 0x000000040c007c11 */ /* 0x000fca000f8e10ff */
[----:B------:R0:W-:Y:S01]  /*0200*/  STS [R0], R11 ;  /* 0x0000000b00007388 */ /* 0x0001e20000000800 */
[----:B------:R-:W-:Y:S06]  /*0210*/  BAR.SYNC.DEFER_BLOCKING 0x0 ;  /* 0x0000000000007b1d */ /* 0x000fec0000010000 */
[----:B------:R-:W-:Y:S05]  /*0220*/  @!P1 BRA `(.L_x_3) ;  /* 0x00000000002c9947 */ /* 0x000fea0003800000 */
.L_x_4:
[----:B------:R-:W-:-:S04]  /*0230*/  SHF.R.U32.HI R5, RZ, 0x1, R10 ;  /* 0x00000001ff057819 */ /* 0x000fc8000001160a */
[----:B------:R-:W-:-:S13]  /*0240*/  ISETP.GE.U32.AND P1, PT, R12, R5, PT ;  /* 0x000000050c00720c */ /* 0x000fda0003f26070 */
[----:B------:R-:W-:Y:S01]  /*0250*/  @!P1 LEA R2, R5, R0, 0x2 ;  /* 0x0000000005029211 */ /* 0x000fe200078e10ff */
[----:B------:R-:W-:Y:S05]  /*0260*/  @!P1 LDS R3, [R0] ;  /* 0x0000000000039984 */ /* 0x000fea0000000800 */
[----:B------:R-:W1:Y:S02]  /*0270*/  @!P1 LDS R2, [R2] ;  /* 0x0000000002029984 */ /* 0x000e640000000800 */
[----:B-1----:R-:W-:-:S05]  /*0280*/  @!P1 FADD R3, R2, R3 ;  /* 0x0000000302039221 */ /* 0x002fca0000000000 */
[----:B------:R1:W-:Y:S01]  /*0290*/  @!P1 STS [R0], R3 ;  /* 0x0000000300009388 */ /* 0x0003e20000000800 */
[----:B------:R-:W-:Y:S01]  /*02a0*/  BAR.SYNC.DEFER_BLOCKING 0x0 ;  /* 0x0000000000007b1d */ /* 0x000fe20000010000 */
[----:B------:R-:W-:Y:S02]  /*02b0*/  ISETP.GT.U32.AND P1, PT, R10, 0x3, PT ;  /* 0x000000030a00780c */ /* 0x000fe40003f24070 */
[----:B------:R-:W-:-:S11]  /*02c0*/  MOV R10, R5 ;  /* 0x00000005000a7202 */ /* 0x000fd60000000f00 */
[----:B-1----:R-:W-:Y:S05]  /*02d0*/  @P1 BRA `(.L_x_4) ;  /* 0xfffffffc00d41947 */ /* 0x002fea000383ffff */
.L_x_3:
[----:B------:R-:W-:Y:S05]  /*02e0*/  @P0 EXIT ;  /* 0x000000000000094d */ /* 0x000fea0003800000 */
[----:B------:R-:W1:Y:S01]  /*02f0*/  S2UR UR5, SR_CgaCtaId ;  /* 0x00000000000579c3 */ /* 0x000e620000008800 */
[----:B------:R-:W-:-:S07]  /*0300*/  UMOV UR4, 0x400 ;  /* 0x0000040000047882 */ /* 0x000fce0000000000 */
[----:B------:R-:W2:Y:S01]  /*0310*/  LDC.64 R2, c[0x0][0x390] ;  /* 0x0000e400ff027b82 */ /* 0x000ea20000000a00 */
[----:B-1----:R-:W-:Y:S01]  /*0320*/  ULEA UR4, UR5, UR4, 0x18 ;  /* 0x0000000405047291 */ /* 0x002fe2000f8ec0ff */
[----:B--2---:R-:W-:-:S08]  /*0330*/  IMAD.WIDE.U32 R2, R13, 0x4, R2 ;  /* 0x000000040d027825 */ /* 0x004fd000078e0002 */
[----:B------:R-:W1:Y:S04]  /*0340*/  LDS R5, [UR4] ;  /* 0x00000004ff057984 */ /* 0x000e680008000800 */
[----:B-1----:R-:W-:Y:S01]  /*0350*/  STG.E desc[UR6][R2.64], R5 ;  /* 0x0000000502007986 */ /* 0x002fe2000c101906 */
[----:B------:R-:W-:Y:S05]  /*0360*/  EXIT ;  /* 0x000000000000794d */ /* 0x000fea0003800000 */
.L_x_5:
[----:B------:R-:W-:-:S00]  /*0370*/  BRA `(.L_x_5) ;  /* 0xfffffffc00fc7947 */ /* 0x000fc0000383ffff */
[----:B------:R-:W-:-:S00]  /*0380*/  NOP ;  /* 0x0000000000007918 */ /* 0x000fc00000000000 */
[----:B------:R-:W-:-:S00]  /*0390*/  NOP ;  /* 0x0000000000007918 */ /* 0x000fc00000000000 */
[----:B------:R-:W-:-:S00]  /*03a0*/  NOP ;  /* 0x0000000000007918 */ /* 0x000fc00000000000 */
[----:B------:R-:W-:-:S00]  /*03b0*/  NOP ;  /* 0x0000000000007918 */ /* 0x000fc00000000000 */
[----:B------:R-:W-:-:S00]  /*03c0*/  NOP ;  /* 0x0000000000007918 */ /* 0x000fc00000000000 */
[----:B------:R-:W-:-:S00]  /*03d0*/  NOP ;  /* 0x0000000000007918 */ /* 0x000fc00000000000 */
[----:B------:R-:W-:-:S00]  /*03e0*/  NOP ;  /* 0x0000000000007918 */ /* 0x000fc00000000000 */
[----:B------:R-:W-:-:S00]  /*03f0*/  NOP ;  /* 0x0000000000007918 */ /* 0x000fc00000000000 */
.L_x_6:


//--------------------- .nv.shared._Z10dotProductPfS_S_i --------------------------
	.section	.nv.shared._Z10dotProductPfS_S_i,"aw",@nobits
	.sectionflags	@""
	.align	4
.nv.shared._Z10dotProductPfS_S_i:
	.zero		2048


//--------------------- .nv.shared.reserved.0     --------------------------
	.section	.nv.shared.reserved.0,"aw",@nobits
	.weak		__nv_reservedSMEM_offset_0_alias
	.size		__nv_reservedSMEM_offset_0_alias, 0, 64
	.other		__nv_reservedSMEM_offset_0_alias,@"STO_CUDA_RESERVED_SHARED STV_DEFAULT"
__nv_reservedSMEM_offset_0_alias:
	.zero		0
	.zero		64


//--------------------- .nv.constant0._Z10dotProductPfS_S_i --------------------------
	.section	.nv.constant0._Z10dotProductPfS_S_i,"a",@progbits
	.sectionflags	@""
	.align	4
.nv.constant0._Z10dotProductPfS_S_i:
	.zero		924


//--------------------- SYMBOLS --------------------------

	.type		.nv.reservedSmem.offset0,@object
	.size		.nv.reservedSmem.offset0,0x4
	.type		.nv.reservedSmem.cap,@object
	.size		.nv.reservedSmem.cap,0x4
